//
// Generated by NVIDIA NVVM Compiler
//
// Compiler Build ID: CL-36424714
// Cuda compilation tools, release 13.0, V13.0.88
// Based on NVVM 20.0.0
//

.version 9.0
.target sm_100
.address_size 64

	// .globl	_Z19kernel_createPwdTryiPc

.visible .entry _Z19kernel_createPwdTryiPc(
	.param .u32 _Z19kernel_createPwdTryiPc_param_0,
	.param .u64 .ptr .align 1 _Z19kernel_createPwdTryiPc_param_1
)
{
	.reg .pred 	%p<4>;
	.reg .b16 	%rs<14>;
	.reg .b32 	%r<33>;
	.reg .b64 	%rd<5>;

	ld.param.u32 	%r5, [_Z19kernel_createPwdTryiPc_param_0];
	ld.param.u64 	%rd2, [_Z19kernel_createPwdTryiPc_param_1];
	cvta.to.global.u64 	%rd3, %rd2;
	mov.u32 	%r6, %ctaid.x;
	mov.u32 	%r7, %ntid.x;
	mov.u32 	%r8, %tid.x;
	mad.lo.s32 	%r9, %r6, %r7, %r8;
	shl.b32 	%r10, %r5, 14;
	add.s32 	%r1, %r10, %r9;
	mul.hi.s32 	%r11, %r1, -1370734243;
	add.s32 	%r12, %r11, %r1;
	shr.u32 	%r13, %r12, 31;
	shr.s32 	%r14, %r12, 6;
	add.s32 	%r32, %r14, %r13;
	mul.lo.s32 	%r15, %r32, 94;
	sub.s32 	%r16, %r1, %r15;
	cvt.u16.u32 	%rs3, %r16;
	add.s16 	%rs4, %rs3, 33;
	shl.b32 	%r17, %r9, 2;
	cvt.s64.s32 	%rd4, %r17;
	add.s64 	%rd1, %rd3, %rd4;
	st.global.u8 	[%rd1+3], %rs4;
	setp.lt.s32 	%p1, %r1, 94;
	@%p1 bra 	$L__BB0_2;
	mul.hi.u32 	%r18, %r32, -1370734243;
	shr.u32 	%r19, %r18, 6;
	mul.lo.s32 	%r20, %r19, 94;
	sub.s32 	%r21, %r32, %r20;
	cvt.u16.u32 	%rs6, %r21;
	add.s16 	%rs7, %rs6, 33;
	st.global.u8 	[%rd1+2], %rs7;
	mul.hi.u32 	%r22, %r1, 1990967185;
	shr.u32 	%r32, %r22, 12;
	bra.uni 	$L__BB0_3;
$L__BB0_2:
	mov.b16 	%rs5, 32;
	st.global.u8 	[%rd1+2], %rs5;
$L__BB0_3:
	setp.gt.s32 	%p2, %r32, 0;
	@%p2 bra 	$L__BB0_5;
	mov.b16 	%rs13, 32;
	st.global.u8 	[%rd1+1], %rs13;
	bra.uni 	$L__BB0_7;
$L__BB0_5:
	mul.hi.u32 	%r23, %r32, -1370734243;
	shr.u32 	%r24, %r23, 6;
	mul.lo.s32 	%r25, %r24, 94;
	sub.s32 	%r26, %r32, %r25;
	cvt.u16.u32 	%rs10, %r26;
	add.s16 	%rs11, %rs10, 33;
	st.global.u8 	[%rd1+1], %rs11;
	setp.lt.u32 	%p3, %r32, 94;
	mov.b16 	%rs13, 32;
	@%p3 bra 	$L__BB0_7;
	mul.hi.u32 	%r29, %r24, 45691142;
	mul.lo.s32 	%r30, %r29, 94;
	sub.s32 	%r31, %r24, %r30;
	cvt.u16.u32 	%rs12, %r31;
	add.s16 	%rs13, %rs12, 33;
$L__BB0_7:
	st.global.u8 	[%rd1], %rs13;
	ret;

}
	// .globl	_Z16kernel_checkHashPcS_Pi
.visible .entry _Z16kernel_checkHashPcS_Pi(
	.param .u64 .ptr .align 1 _Z16kernel_checkHashPcS_Pi_param_0,
	.param .u64 .ptr .align 1 _Z16kernel_checkHashPcS_Pi_param_1,
	.param .u64 .ptr .align 1 _Z16kernel_checkHashPcS_Pi_param_2
)
{
	.reg .pred 	%p<65>;
	.reg .b16 	%rs<129>;
	.reg .b32 	%r<72>;
	.reg .b64 	%rd<11>;

	ld.param.u64 	%rd4, [_Z16kernel_checkHashPcS_Pi_param_0];
	ld.param.u64 	%rd5, [_Z16kernel_checkHashPcS_Pi_param_1];
	ld.param.u64 	%rd3, [_Z16kernel_checkHashPcS_Pi_param_2];
	cvta.to.global.u64 	%rd1, %rd4;
	cvta.to.global.u64 	%rd6, %rd5;
	mov.u32 	%r5, %ctaid.x;
	mov.u32 	%r6, %ntid.x;
	mov.u32 	%r7, %tid.x;
	mad.lo.s32 	%r1, %r5, %r6, %r7;
	shl.b32 	%r8, %r1, 6;
	cvt.s64.s32 	%rd7, %r8;
	add.s64 	%rd2, %rd6, %rd7;
	ld.global.u8 	%rs1, [%rd2];
	ld.global.u8 	%rs2, [%rd1];
	setp.ne.s16 	%p1, %rs1, %rs2;
	mov.b32 	%r71, 0;
	@%p1 bra 	$L__BB1_64;
	ld.global.u8 	%rs3, [%rd2+1];
	ld.global.u8 	%rs4, [%rd1+1];
	setp.ne.s16 	%p2, %rs3, %rs4;
	@%p2 bra 	$L__BB1_64;
	ld.global.u8 	%rs5, [%rd2+2];
	ld.global.u8 	%rs6, [%rd1+2];
	setp.ne.s16 	%p3, %rs5, %rs6;
	@%p3 bra 	$L__BB1_64;
	ld.global.u8 	%rs7, [%rd2+3];
	ld.global.u8 	%rs8, [%rd1+3];
	setp.ne.s16 	%p4, %rs7, %rs8;
	@%p4 bra 	$L__BB1_64;
	ld.global.u8 	%rs9, [%rd2+4];
	ld.global.u8 	%rs10, [%rd1+4];
	setp.ne.s16 	%p5, %rs9, %rs10;
	@%p5 bra 	$L__BB1_64;
	ld.global.u8 	%rs11, [%rd2+5];
	ld.global.u8 	%rs12, [%rd1+5];
	setp.ne.s16 	%p6, %rs11, %rs12;
	@%p6 bra 	$L__BB1_64;
	ld.global.u8 	%rs13, [%rd2+6];
	ld.global.u8 	%rs14, [%rd1+6];
	setp.ne.s16 	%p7, %rs13, %rs14;
	@%p7 bra 	$L__BB1_64;
	ld.global.u8 	%rs15, [%rd2+7];
	ld.global.u8 	%rs16, [%rd1+7];
	setp.ne.s16 	%p8, %rs15, %rs16;
	@%p8 bra 	$L__BB1_64;
	ld.global.u8 	%rs17, [%rd2+8];
	ld.global.u8 	%rs18, [%rd1+8];
	setp.ne.s16 	%p9, %rs17, %rs18;
	@%p9 bra 	$L__BB1_64;
	ld.global.u8 	%rs19, [%rd2+9];
	ld.global.u8 	%rs20, [%rd1+9];
	setp.ne.s16 	%p10, %rs19, %rs20;
	@%p10 bra 	$L__BB1_64;
	ld.global.u8 	%rs21, [%rd2+10];
	ld.global.u8 	%rs22, [%rd1+10];
	setp.ne.s16 	%p11, %rs21, %rs22;
	@%p11 bra 	$L__BB1_64;
	ld.global.u8 	%rs23, [%rd2+11];
	ld.global.u8 	%rs24, [%rd1+11];
	setp.ne.s16 	%p12, %rs23, %rs24;
	@%p12 bra 	$L__BB1_64;
	ld.global.u8 	%rs25, [%rd2+12];
	ld.global.u8 	%rs26, [%rd1+12];
	setp.ne.s16 	%p13, %rs25, %rs26;
	@%p13 bra 	$L__BB1_64;
	ld.global.u8 	%rs27, [%rd2+13];
	ld.global.u8 	%rs28, [%rd1+13];
	setp.ne.s16 	%p14, %rs27, %rs28;
	@%p14 bra 	$L__BB1_64;
	ld.global.u8 	%rs29, [%rd2+14];
	ld.global.u8 	%rs30, [%rd1+14];
	setp.ne.s16 	%p15, %rs29, %rs30;
	@%p15 bra 	$L__BB1_64;
	ld.global.u8 	%rs31, [%rd2+15];
	ld.global.u8 	%rs32, [%rd1+15];
	setp.ne.s16 	%p16, %rs31, %rs32;
	@%p16 bra 	$L__BB1_64;
	ld.global.u8 	%rs33, [%rd2+16];
	ld.global.u8 	%rs34, [%rd1+16];
	setp.ne.s16 	%p17, %rs33, %rs34;
	@%p17 bra 	$L__BB1_64;
	ld.global.u8 	%rs35, [%rd2+17];
	ld.global.u8 	%rs36, [%rd1+17];
	setp.ne.s16 	%p18, %rs35, %rs36;
	@%p18 bra 	$L__BB1_64;
	ld.global.u8 	%rs37, [%rd2+18];
	ld.global.u8 	%rs38, [%rd1+18];
	setp.ne.s16 	%p19, %rs37, %rs38;
	@%p19 bra 	$L__BB1_64;
	ld.global.u8 	%rs39, [%rd2+19];
	ld.global.u8 	%rs40, [%rd1+19];
	setp.ne.s16 	%p20, %rs39, %rs40;
	@%p20 bra 	$L__BB1_64;
	ld.global.u8 	%rs41, [%rd2+20];
	ld.global.u8 	%rs42, [%rd1+20];
	setp.ne.s16 	%p21, %rs41, %rs42;
	@%p21 bra 	$L__BB1_64;
	ld.global.u8 	%rs43, [%rd2+21];
	ld.global.u8 	%rs44, [%rd1+21];
	setp.ne.s16 	%p22, %rs43, %rs44;
	@%p22 bra 	$L__BB1_64;
	ld.global.u8 	%rs45, [%rd2+22];
	ld.global.u8 	%rs46, [%rd1+22];
	setp.ne.s16 	%p23, %rs45, %rs46;
	@%p23 bra 	$L__BB1_64;
	ld.global.u8 	%rs47, [%rd2+23];
	ld.global.u8 	%rs48, [%rd1+23];
	setp.ne.s16 	%p24, %rs47, %rs48;
	@%p24 bra 	$L__BB1_64;
	ld.global.u8 	%rs49, [%rd2+24];
	ld.global.u8 	%rs50, [%rd1+24];
	setp.ne.s16 	%p25, %rs49, %rs50;
	@%p25 bra 	$L__BB1_64;
	ld.global.u8 	%rs51, [%rd2+25];
	ld.global.u8 	%rs52, [%rd1+25];
	setp.ne.s16 	%p26, %rs51, %rs52;
	@%p26 bra 	$L__BB1_64;
	ld.global.u8 	%rs53, [%rd2+26];
	ld.global.u8 	%rs54, [%rd1+26];
	setp.ne.s16 	%p27, %rs53, %rs54;
	@%p27 bra 	$L__BB1_64;
	ld.global.u8 	%rs55, [%rd2+27];
	ld.global.u8 	%rs56, [%rd1+27];
	setp.ne.s16 	%p28, %rs55, %rs56;
	@%p28 bra 	$L__BB1_64;
	ld.global.u8 	%rs57, [%rd2+28];
	ld.global.u8 	%rs58, [%rd1+28];
	setp.ne.s16 	%p29, %rs57, %rs58;
	@%p29 bra 	$L__BB1_64;
	ld.global.u8 	%rs59, [%rd2+29];
	ld.global.u8 	%rs60, [%rd1+29];
	setp.ne.s16 	%p30, %rs59, %rs60;
	@%p30 bra 	$L__BB1_64;
	ld.global.u8 	%rs61, [%rd2+30];
	ld.global.u8 	%rs62, [%rd1+30];
	setp.ne.s16 	%p31, %rs61, %rs62;
	@%p31 bra 	$L__BB1_64;
	ld.global.u8 	%rs63, [%rd2+31];
	ld.global.u8 	%rs64, [%rd1+31];
	setp.ne.s16 	%p32, %rs63, %rs64;
	@%p32 bra 	$L__BB1_64;
	ld.global.u8 	%rs65, [%rd2+32];
	ld.global.u8 	%rs66, [%rd1+32];
	setp.ne.s16 	%p33, %rs65, %rs66;
	@%p33 bra 	$L__BB1_64;
	ld.global.u8 	%rs67, [%rd2+33];
	ld.global.u8 	%rs68, [%rd1+33];
	setp.ne.s16 	%p34, %rs67, %rs68;
	@%p34 bra 	$L__BB1_64;
	ld.global.u8 	%rs69, [%rd2+34];
	ld.global.u8 	%rs70, [%rd1+34];
	setp.ne.s16 	%p35, %rs69, %rs70;
	@%p35 bra 	$L__BB1_64;
	ld.global.u8 	%rs71, [%rd2+35];
	ld.global.u8 	%rs72, [%rd1+35];
	setp.ne.s16 	%p36, %rs71, %rs72;
	@%p36 bra 	$L__BB1_64;
	ld.global.u8 	%rs73, [%rd2+36];
	ld.global.u8 	%rs74, [%rd1+36];
	setp.ne.s16 	%p37, %rs73, %rs74;
	@%p37 bra 	$L__BB1_64;
	ld.global.u8 	%rs75, [%rd2+37];
	ld.global.u8 	%rs76, [%rd1+37];
	setp.ne.s16 	%p38, %rs75, %rs76;
	@%p38 bra 	$L__BB1_64;
	ld.global.u8 	%rs77, [%rd2+38];
	ld.global.u8 	%rs78, [%rd1+38];
	setp.ne.s16 	%p39, %rs77, %rs78;
	@%p39 bra 	$L__BB1_64;
	ld.global.u8 	%rs79, [%rd2+39];
	ld.global.u8 	%rs80, [%rd1+39];
	setp.ne.s16 	%p40, %rs79, %rs80;
	@%p40 bra 	$L__BB1_64;
	ld.global.u8 	%rs81, [%rd2+40];
	ld.global.u8 	%rs82, [%rd1+40];
	setp.ne.s16 	%p41, %rs81, %rs82;
	@%p41 bra 	$L__BB1_64;
	ld.global.u8 	%rs83, [%rd2+41];
	ld.global.u8 	%rs84, [%rd1+41];
	setp.ne.s16 	%p42, %rs83, %rs84;
	@%p42 bra 	$L__BB1_64;
	ld.global.u8 	%rs85, [%rd2+42];
	ld.global.u8 	%rs86, [%rd1+42];
	setp.ne.s16 	%p43, %rs85, %rs86;
	@%p43 bra 	$L__BB1_64;
	ld.global.u8 	%rs87, [%rd2+43];
	ld.global.u8 	%rs88, [%rd1+43];
	setp.ne.s16 	%p44, %rs87, %rs88;
	@%p44 bra 	$L__BB1_64;
	ld.global.u8 	%rs89, [%rd2+44];
	ld.global.u8 	%rs90, [%rd1+44];
	setp.ne.s16 	%p45, %rs89, %rs90;
	@%p45 bra 	$L__BB1_64;
	ld.global.u8 	%rs91, [%rd2+45];
	ld.global.u8 	%rs92, [%rd1+45];
	setp.ne.s16 	%p46, %rs91, %rs92;
	@%p46 bra 	$L__BB1_64;
	ld.global.u8 	%rs93, [%rd2+46];
	ld.global.u8 	%rs94, [%rd1+46];
	setp.ne.s16 	%p47, %rs93, %rs94;
	@%p47 bra 	$L__BB1_64;
	ld.global.u8 	%rs95, [%rd2+47];
	ld.global.u8 	%rs96, [%rd1+47];
	setp.ne.s16 	%p48, %rs95, %rs96;
	@%p48 bra 	$L__BB1_64;
	ld.global.u8 	%rs97, [%rd2+48];
	ld.global.u8 	%rs98, [%rd1+48];
	setp.ne.s16 	%p49, %rs97, %rs98;
	@%p49 bra 	$L__BB1_64;
	ld.global.u8 	%rs99, [%rd2+49];
	ld.global.u8 	%rs100, [%rd1+49];
	setp.ne.s16 	%p50, %rs99, %rs100;
	@%p50 bra 	$L__BB1_64;
	ld.global.u8 	%rs101, [%rd2+50];
	ld.global.u8 	%rs102, [%rd1+50];
	setp.ne.s16 	%p51, %rs101, %rs102;
	@%p51 bra 	$L__BB1_64;
	ld.global.u8 	%rs103, [%rd2+51];
	ld.global.u8 	%rs104, [%rd1+51];
	setp.ne.s16 	%p52, %rs103, %rs104;
	@%p52 bra 	$L__BB1_64;
	ld.global.u8 	%rs105, [%rd2+52];
	ld.global.u8 	%rs106, [%rd1+52];
	setp.ne.s16 	%p53, %rs105, %rs106;
	@%p53 bra 	$L__BB1_64;
	ld.global.u8 	%rs107, [%rd2+53];
	ld.global.u8 	%rs108, [%rd1+53];
	setp.ne.s16 	%p54, %rs107, %rs108;
	@%p54 bra 	$L__BB1_64;
	ld.global.u8 	%rs109, [%rd2+54];
	ld.global.u8 	%rs110, [%rd1+54];
	setp.ne.s16 	%p55, %rs109, %rs110;
	@%p55 bra 	$L__BB1_64;
	ld.global.u8 	%rs111, [%rd2+55];
	ld.global.u8 	%rs112, [%rd1+55];
	setp.ne.s16 	%p56, %rs111, %rs112;
	@%p56 bra 	$L__BB1_64;
	ld.global.u8 	%rs113, [%rd2+56];
	ld.global.u8 	%rs114, [%rd1+56];
	setp.ne.s16 	%p57, %rs113, %rs114;
	@%p57 bra 	$L__BB1_64;
	ld.global.u8 	%rs115, [%rd2+57];
	ld.global.u8 	%rs116, [%rd1+57];
	setp.ne.s16 	%p58, %rs115, %rs116;
	@%p58 bra 	$L__BB1_64;
	ld.global.u8 	%rs117, [%rd2+58];
	ld.global.u8 	%rs118, [%rd1+58];
	setp.ne.s16 	%p59, %rs117, %rs118;
	@%p59 bra 	$L__BB1_64;
	ld.global.u8 	%rs119, [%rd2+59];
	ld.global.u8 	%rs120, [%rd1+59];
	setp.ne.s16 	%p60, %rs119, %rs120;
	@%p60 bra 	$L__BB1_64;
	ld.global.u8 	%rs121, [%rd2+60];
	ld.global.u8 	%rs122, [%rd1+60];
	setp.ne.s16 	%p61, %rs121, %rs122;
	@%p61 bra 	$L__BB1_64;
	ld.global.u8 	%rs123, [%rd2+61];
	ld.global.u8 	%rs124, [%rd1+61];
	setp.ne.s16 	%p62, %rs123, %rs124;
	@%p62 bra 	$L__BB1_64;
	ld.global.u8 	%rs125, [%rd2+62];
	ld.global.u8 	%rs126, [%rd1+62];
	setp.ne.s16 	%p63, %rs125, %rs126;
	@%p63 bra 	$L__BB1_64;
	ld.global.u8 	%rs127, [%rd2+63];
	ld.global.u8 	%rs128, [%rd1+63];
	setp.eq.s16 	%p64, %rs127, %rs128;
	selp.u32 	%r71, 1, 0, %p64;
$L__BB1_64:
	cvta.to.global.u64 	%rd8, %rd3;
	mul.wide.s32 	%rd9, %r1, 4;
	add.s64 	%rd10, %rd8, %rd9;
	st.global.u32 	[%rd10], %r71;
	ret;

}


// ===== COMPILED SASS (sm_100) =====

	.target	sm_100

	.elftype	@"ET_EXEC"


//--------------------- .note.nv.tkinfo           --------------------------
	.section	.note.nv.tkinfo,"",@"SHT_NOTE"
	.sectionflags	@"SHF_NOTE_NV_TKINFO"
	.tkinfo
        /*0018*/ 	.word	0x00000002
        /*0030*/ 	.string	""
        /*0030*/ 	.string	"ptxas"
        /*0030*/ 	.string	"Cuda compilation tools, release 13.0, V13.0.88"
        /*0030*/ 	.string	"Build cuda_13.0.r13.0/compiler.36424714_0"
        /*0030*/ 	.string	"-arch sm_100 -m 64 "



//--------------------- .note.nv.cuinfo           --------------------------
	.section	.note.nv.cuinfo,"",@"SHT_NOTE"
	.sectionflags	@"SHF_NOTE_NV_CUINFO"
        /*0018*/ 	.short	0x0002
        /*001a*/ 	.short	0x0064
        /*001c*/ 	.short	0x0082
	.zero		2


//--------------------- .nv.info                  --------------------------
	.section	.nv.info,"",@"SHT_CUDA_INFO"
	.align	4


	//----- nvinfo : EIATTR_REGCOUNT
	.align		4
        /*0000*/ 	.byte	0x04, 0x2f
        /*0002*/ 	.short	(.L_1 - .L_0)
	.align		4
.L_0:
        /*0004*/ 	.word	index@(_Z19kernel_createPwdTryiPc)
        /*0008*/ 	.word	0x0000000c


	//----- nvinfo : EIATTR_FRAME_SIZE
	.align		4
.L_1:
        /*000c*/ 	.byte	0x04, 0x11
        /*000e*/ 	.short	(.L_3 - .L_2)
	.align		4
.L_2:
        /*0010*/ 	.word	index@(_Z19kernel_createPwdTryiPc)
        /*0014*/ 	.word	0x00000000


	//----- nvinfo : EIATTR_REGCOUNT
	.align		4
.L_3:
        /*0018*/ 	.byte	0x04, 0x2f
        /*001a*/ 	.short	(.L_5 - .L_4)
	.align		4
.L_4:
        /*001c*/ 	.word	index@(_Z16kernel_checkHashPcS_Pi)
        /*0020*/ 	.word	0x0000000b


	//----- nvinfo : EIATTR_FRAME_SIZE
	.align		4
.L_5:
        /*0024*/ 	.byte	0x04, 0x11
        /*0026*/ 	.short	(.L_7 - .L_6)
	.align		4
.L_6:
        /*0028*/ 	.word	index@(_Z16kernel_checkHashPcS_Pi)
        /*002c*/ 	.word	0x00000000


	//----- nvinfo : EIATTR_MIN_STACK_SIZE
	.align		4
.L_7:
        /*0030*/ 	.byte	0x04, 0x12
        /*0032*/ 	.short	(.L_9 - .L_8)
	.align		4
.L_8:
        /*0034*/ 	.word	index@(_Z16kernel_checkHashPcS_Pi)
        /*0038*/ 	.word	0x00000000


	//----- nvinfo : EIATTR_MIN_STACK_SIZE
	.align		4
.L_9:
        /*003c*/ 	.byte	0x04, 0x12
        /*003e*/ 	.short	(.L_11 - .L_10)
	.align		4
.L_10:
        /*0040*/ 	.word	index@(_Z19kernel_createPwdTryiPc)
        /*0044*/ 	.word	0x00000000
.L_11:


//--------------------- .nv.compat                --------------------------
	.section	.nv.compat,"",@"SHT_CUDA_COMPAT_INFO"
	.align	4
        /*0000*/ 	.byte	0x02, 0x09, 0x00, 0x00, 0x02, 0x02, 0x01, 0x00, 0x02, 0x05, 0x05, 0x00, 0x03, 0x07, 0x01, 0x01
        /*0010*/ 	.byte	0x02, 0x03, 0x00, 0x00, 0x02, 0x06, 0x01, 0x00, 0x04, 0x0b, 0x08, 0x00, 0x09, 0x00, 0x00, 0x00
        /*0020*/ 	.byte	0x00, 0x00, 0x00, 0x00


//--------------------- .nv.info._Z16kernel_checkHashPcS_Pi --------------------------
	.section	.nv.info._Z16kernel_checkHashPcS_Pi,"",@"SHT_CUDA_INFO"
	.sectionflags	@""
	.align	4


	//----- nvinfo : EIATTR_CUDA_API_VERSION
	.align		4
        /*0000*/ 	.byte	0x04, 0x37
        /*0002*/ 	.short	(.L_13 - .L_12)
.L_12:
        /*0004*/ 	.word	0x00000082


	//----- nvinfo : EIATTR_KPARAM_INFO
	.align		4
.L_13:
        /*0008*/ 	.byte	0x04, 0x17
        /*000a*/ 	.short	(.L_15 - .L_14)
.L_14:
        /*000c*/ 	.word	0x00000000
        /*0010*/ 	.short	0x0002
        /*0012*/ 	.short	0x0010
        /*0014*/ 	.byte	0x00, 0xf5, 0x21, 0x00


	//----- nvinfo : EIATTR_KPARAM_INFO
	.align		4
.L_15:
        /*0018*/ 	.byte	0x04, 0x17
        /*001a*/ 	.short	(.L_17 - .L_16)
.L_16:
        /*001c*/ 	.word	0x00000000
        /*0020*/ 	.short	0x0001
        /*0022*/ 	.short	0x0008
        /*0024*/ 	.byte	0x00, 0xf5, 0x21, 0x00


	//----- nvinfo : EIATTR_KPARAM_INFO
	.align		4
.L_17:
        /*0028*/ 	.byte	0x04, 0x17
        /*002a*/ 	.short	(.L_19 - .L_18)
.L_18:
        /*002c*/ 	.word	0x00000000
        /*0030*/ 	.short	0x0000
        /*0032*/ 	.short	0x0000
        /*0034*/ 	.byte	0x00, 0xf5, 0x21, 0x00


	//----- nvinfo : EIATTR_SPARSE_MMA_MASK
	.align		4
.L_19:
        /*0038*/ 	.byte	0x03, 0x50
        /*003a*/ 	.short	0x0000


	//----- nvinfo : EIATTR_MAXREG_COUNT
	.align		4
        /*003c*/ 	.byte	0x03, 0x1b
        /*003e*/ 	.short	0x00ff


	//----- nvinfo : EIATTR_MERCURY_ISA_VERSION
	.align		4
        /*0040*/ 	.byte	0x03, 0x5f
        /*0042*/ 	.short	0x0101


	//----- nvinfo : EIATTR_VRC_CTA_INIT_COUNT
	.align		4
        /*0044*/ 	.byte	0x02, 0x4a
	.zero		1
	.zero		1


	//----- nvinfo : EIATTR_EXIT_INSTR_OFFSETS
	.align		4
        /*0048*/ 	.byte	0x04, 0x1c
        /*004a*/ 	.short	(.L_21 - .L_20)


	//   ....[0]....
.L_20:
        /*004c*/ 	.word	0x00001110


	//----- nvinfo : EIATTR_CRS_STACK_SIZE
	.align		4
.L_21:
        /*0050*/ 	.byte	0x04, 0x1e
        /*0052*/ 	.short	(.L_23 - .L_22)
.L_22:
        /*0054*/ 	.word	0x00000000


	//----- nvinfo : EIATTR_CBANK_PARAM_SIZE
	.align		4
.L_23:
        /*0058*/ 	.byte	0x03, 0x19
        /*005a*/ 	.short	0x0018


	//----- nvinfo : EIATTR_PARAM_CBANK
	.align		4
        /*005c*/ 	.byte	0x04, 0x0a
        /*005e*/ 	.short	(.L_25 - .L_24)
	.align		4
.L_24:
        /*0060*/ 	.word	index@(.nv.constant0._Z16kernel_checkHashPcS_Pi)
        /*0064*/ 	.short	0x0380
        /*0066*/ 	.short	0x0018


	//----- nvinfo : EIATTR_SW_WAR
	.align		4
.L_25:
        /*0068*/ 	.byte	0x04, 0x36
        /*006a*/ 	.short	(.L_27 - .L_26)
.L_26:
        /*006c*/ 	.word	0x00000008
.L_27:


//--------------------- .nv.info._Z19kernel_createPwdTryiPc --------------------------
	.section	.nv.info._Z19kernel_createPwdTryiPc,"",@"SHT_CUDA_INFO"
	.sectionflags	@""
	.align	4


	//----- nvinfo : EIATTR_CUDA_API_VERSION
	.align		4
        /*0000*/ 	.byte	0x04, 0x37
        /*0002*/ 	.short	(.L_29 - .L_28)
.L_28:
        /*0004*/ 	.word	0x00000082


	//----- nvinfo : EIATTR_KPARAM_INFO
	.align		4
.L_29:
        /*0008*/ 	.byte	0x04, 0x17
        /*000a*/ 	.short	(.L_31 - .L_30)
.L_30:
        /*000c*/ 	.word	0x00000000
        /*0010*/ 	.short	0x0001
        /*0012*/ 	.short	0x0008
        /*0014*/ 	.byte	0x00, 0xf5, 0x21, 0x00


	//----- nvinfo : EIATTR_KPARAM_INFO
	.align		4
.L_31:
        /*0018*/ 	.byte	0x04, 0x17
        /*001a*/ 	.short	(.L_33 - .L_32)
.L_32:
        /*001c*/ 	.word	0x00000000
        /*0020*/ 	.short	0x0000
        /*0022*/ 	.short	0x0000
        /*0024*/ 	.byte	0x00, 0xf0, 0x11, 0x00


	//----- nvinfo : EIATTR_SPARSE_MMA_MASK
	.align		4
.L_33:
        /*0028*/ 	.byte	0x03, 0x50
        /*002a*/ 	.short	0x0000


	//----- nvinfo : EIATTR_MAXREG_COUNT
	.align		4
        /*002c*/ 	.byte	0x03, 0x1b
        /*002e*/ 	.short	0x00ff


	//----- nvinfo : EIATTR_MERCURY_ISA_VERSION
	.align		4
        /*0030*/ 	.byte	0x03, 0x5f
        /*0032*/ 	.short	0x0101


	//----- nvinfo : EIATTR_VRC_CTA_INIT_COUNT
	.align		4
        /*0034*/ 	.byte	0x02, 0x4a
	.zero		1
	.zero		1


	//----- nvinfo : EIATTR_EXIT_INSTR_OFFSETS
	.align		4
        /*0038*/ 	.byte	0x04, 0x1c
        /*003a*/ 	.short	(.L_35 - .L_34)


	//   ....[0]....
.L_34:
        /*003c*/ 	.word	0x00000310


	//----- nvinfo : EIATTR_CRS_STACK_SIZE
	.align		4
.L_35:
        /*0040*/ 	.byte	0x04, 0x1e
        /*0042*/ 	.short	(.L_37 - .L_36)
.L_36:
        /*0044*/ 	.word	0x00000000


	//----- nvinfo : EIATTR_CBANK_PARAM_SIZE
	.align		4
.L_37:
        /*0048*/ 	.byte	0x03, 0x19
        /*004a*/ 	.short	0x0010


	//----- nvinfo : EIATTR_PARAM_CBANK
	.align		4
        /*004c*/ 	.byte	0x04, 0x0a
        /*004e*/ 	.short	(.L_39 - .L_38)
	.align		4
.L_38:
        /*0050*/ 	.word	index@(.nv.constant0._Z19kernel_createPwdTryiPc)
        /*0054*/ 	.short	0x0380
        /*0056*/ 	.short	0x0010


	//----- nvinfo : EIATTR_SW_WAR
	.align		4
.L_39:
        /*0058*/ 	.byte	0x04, 0x36
        /*005a*/ 	.short	(.L_41 - .L_40)
.L_40:
        /*005c*/ 	.word	0x00000008
.L_41:


//--------------------- .nv.callgraph             --------------------------
	.section	.nv.callgraph,"",@"SHT_CUDA_CALLGRAPH"
	.align	4
	.sectionentsize	8
	.align		4
        /*0000*/ 	.word	0x00000000
	.align		4
        /*0004*/ 	.word	0xffffffff
	.align		4
        /*0008*/ 	.word	0x00000000
	.align		4
        /*000c*/ 	.word	0xfffffffe
	.align		4
        /*0010*/ 	.word	0x00000000
	.align		4
        /*0014*/ 	.word	0xfffffffd
	.align		4
        /*0018*/ 	.word	0x00000000
	.align		4
        /*001c*/ 	.word	0xfffffffc


//--------------------- .text._Z16kernel_checkHashPcS_Pi --------------------------
	.section	.text._Z16kernel_checkHashPcS_Pi,"ax",@progbits
	.align	128
        .global         _Z16kernel_checkHashPcS_Pi
        .type           _Z16kernel_checkHashPcS_Pi,@function
        .size           _Z16kernel_checkHashPcS_Pi,(.L_x_6 - _Z16kernel_checkHashPcS_Pi)
        .other          _Z16kernel_checkHashPcS_Pi,@"STO_CUDA_ENTRY STV_DEFAULT"
_Z16kernel_checkHashPcS_Pi:
.text._Z16kernel_checkHashPcS_Pi:
[----:B------:R-:W-:Y:S01]  /*0000*/  LDC R1, c[0x0][0x37c] ;  /* 0x0000df00ff017b82 */ /* 0x000fe20000000800 */
[----:B------:R-:W0:Y:S07]  /*0010*/  S2R R5, SR_TID.X ;  /* 0x0000000000057919 */ /* 0x000e2e0000002100 */
[----:B------:R-:W0:Y:S01]  /*0020*/  S2UR UR6, SR_CTAID.X ;  /* 0x00000000000679c3 */ /* 0x000e220000002500 */
[----:B------:R-:W1:Y:S01]  /*0030*/  LDCU.64 UR8, c[0x0][0x388] ;  /* 0x00007100ff0877ac */ /* 0x000e620008000a00 */
[----:B------:R-:W2:Y:S06]  /*0040*/  LDCU.64 UR4, c[0x0][0x358] ;  /* 0x00006b00ff0477ac */ /* 0x000eac0008000a00 */
[----:B------:R-:W0:Y:S08]  /*0050*/  LDC R0, c[0x0][0x360] ;  /* 0x0000d800ff007b82 */ /* 0x000e300000000800 */
[----:B------:R-:W2:Y:S01]  /*0060*/  LDC.64 R2, c[0x0][0x380] ;  /* 0x0000e000ff027b82 */ /* 0x000ea20000000a00 */
[----:B0-----:R-:W-:-:S04]  /*0070*/  IMAD R0, R0, UR6, R5 ;  /* 0x0000000600007c24 */ /* 0x001fc8000f8e0205 */
[----:B------:R-:W-:Y:S01]  /*0080*/  IMAD.SHL.U32 R5, R0, 0x40, RZ ;  /* 0x0000004000057824 */ /* 0x000fe200078e00ff */
[----:B--2---:R-:W2:Y:S04]  /*0090*/  LDG.E.U8 R7, desc[UR4][R2.64] ;  /* 0x0000000402077981 */ /* 0x004ea8000c1e1100 */
[----:B-1----:R-:W-:-:S04]  /*00a0*/  IADD3 R4, P0, PT, R5, UR8, RZ ;  /* 0x0000000805047c10 */ /* 0x002fc8000ff1e0ff */
[----:B------:R-:W-:-:S05]  /*00b0*/  LEA.HI.X.SX32 R5, R5, UR9, 0x1, P0 ;  /* 0x0000000905057c11 */ /* 0x000fca00080f0eff */
[----:B------:R-:W2:Y:S01]  /*00c0*/  LDG.E.U8 R6, desc[UR4][R4.64] ;  /* 0x0000000404067981 */ /* 0x000ea2000c1e1100 */
[----:B------:R-:W-:Y:S01]  /*00d0*/  BSSY.RECONVERGENT B0, `(.L_x_0) ;  /* 0x0000100000007945 */ /* 0x000fe20003800200 */
[----:B--2---:R-:W-:Y:S01]  /*00e0*/  ISETP.NE.AND P0, PT, R6, R7, PT ;  /* 0x000000070600720c */ /* 0x004fe20003f05270 */
[----:B------:R-:W-:-:S12]  /*00f0*/  IMAD.MOV.U32 R6, RZ, RZ, RZ ;  /* 0x000000ffff067224 */ /* 0x000fd800078e00ff */
[----:B------:R-:W-:Y:S05]  /*0100*/  @P0 BRA `(.L_x_1) ;  /* 0x0000000c00f00947 */ /* 0x000fea0003800000 */
[----:B------:R-:W2:Y:S04]  /*0110*/  LDG.E.U8 R7, desc[UR4][R4.64+0x1] ;  /* 0x0000010404077981 */ /* 0x000ea8000c1e1100 */
[----:B------:R-:W2:Y:S02]  /*0120*/  LDG.E.U8 R8, desc[UR4][R2.64+0x1] ;  /* 0x0000010402087981 */ /* 0x000ea4000c1e1100 */
[----:B--2---:R-:W-:-:S13]  /*0130*/  ISETP.NE.AND P0, PT, R7, R8, PT ;  /* 0x000000080700720c */ /* 0x004fda0003f05270 */
        /* <DEDUP_REMOVED lines=247> */
[----:B--2---:R-:W-:-:S04]  /*10b0*/  ISETP.NE.AND P0, PT, R4, R3, PT ;  /* 0x000000030400720c */ /* 0x004fc80003f05270 */
[----:B------:R-:W-:-:S09]  /*10c0*/  SEL R6, RZ, 0x1, P0 ;  /* 0x00000001ff067807 */ /* 0x000fd20000000000 */
.L_x_1:
[----:B------:R-:W-:Y:S05]  /*10d0*/  BSYNC.RECONVERGENT B0 ;  /* 0x0000000000007941 */ /* 0x000fea0003800200 */
.L_x_0:
[----:B------:R-:W0:Y:S02]  /*10e0*/  LDC.64 R2, c[0x0][0x390] ;  /* 0x0000e400ff027b82 */ /* 0x000e240000000a00 */
[----:B0-----:R-:W-:-:S05]  /*10f0*/  IMAD.WIDE R2, R0, 0x4, R2 ;  /* 0x0000000400027825 */ /* 0x001fca00078e0202 */
[----:B------:R-:W-:Y:S01]  /*1100*/  STG.E desc[UR4][R2.64], R6 ;  /* 0x0000000602007986 */ /* 0x000fe2000c101904 */
[----:B------:R-:W-:Y:S05]  /*1110*/  EXIT ;  /* 0x000000000000794d */ /* 0x000fea0003800000 */
.L_x_2:
[----:B------:R-:W-:-:S00]  /*1120*/  BRA `(.L_x_2) ;  /* 0xfffffffc00fc7947 */ /* 0x000fc0000383ffff */
[----:B------:R-:W-:-:S00]  /*1130*/  NOP ;  /* 0x0000000000007918 */ /* 0x000fc00000000000 */
        /* <DEDUP_REMOVED lines=12> */
.L_x_6:


//--------------------- .text._Z19kernel_createPwdTryiPc --------------------------
	.section	.text._Z19kernel_createPwdTryiPc,"ax",@progbits
	.align	128
        .global         _Z19kernel_createPwdTryiPc
        .type           _Z19kernel_createPwdTryiPc,@function
        .size           _Z19kernel_createPwdTryiPc,(.L_x_7 - _Z19kernel_createPwdTryiPc)
        .other          _Z19kernel_createPwdTryiPc,@"STO_CUDA_ENTRY STV_DEFAULT"
_Z19kernel_createPwdTryiPc:
.text._Z19kernel_createPwdTryiPc:
[----:B------:R-:W-:Y:S01]  /*0000*/  LDC R1, c[0x0][0x37c] ;  /* 0x0000df00ff017b82 */ /* 0x000fe20000000800 */
[----:B------:R-:W0:Y:S07]  /*0010*/  S2R R3, SR_TID.X ;  /* 0x0000000000037919 */ /* 0x000e2e0000002100 */
[----:B------:R-:W0:Y:S01]  /*0020*/  S2UR UR4, SR_CTAID.X ;  /* 0x00000000000479c3 */ /* 0x000e220000002500 */
[----:B------:R-:W-:Y:S01]  /*0030*/  HFMA2 R2, -RZ, RZ, 0, 0 ;  /* 0x00000000ff027431 */ /* 0x000fe200000001ff */
[----:B------:R-:W1:Y:S01]  /*0040*/  LDCU.64 UR6, c[0x0][0x388] ;  /* 0x00007100ff0677ac */ /* 0x000e620008000a00 */
[----:B------:R-:W-:Y:S05]  /*0050*/  BSSY.RECONVERGENT B0, `(.L_x_3) ;  /* 0x000002a000007945 */ /* 0x000fea0003800200 */
[----:B------:R-:W0:Y:S08]  /*0060*/  LDC R0, c[0x0][0x360] ;  /* 0x0000d800ff007b82 */ /* 0x000e300000000800 */
[----:B------:R-:W2:Y:S01]  /*0070*/  LDC R5, c[0x0][0x380] ;  /* 0x0000e000ff057b82 */ /* 0x000ea20000000800 */
[----:B0-----:R-:W-:Y:S01]  /*0080*/  IMAD R0, R0, UR4, R3 ;  /* 0x0000000400007c24 */ /* 0x001fe2000f8e0203 */
[----:B------:R-:W0:Y:S03]  /*0090*/  LDCU.64 UR4, c[0x0][0x358] ;  /* 0x00006b00ff0477ac */ /* 0x000e260008000a00 */
[----:B------:R-:W-:-:S02]  /*00a0*/  IMAD.SHL.U32 R4, R0, 0x4, RZ ;  /* 0x0000000400047824 */ /* 0x000fc400078e00ff */
[----:B--2---:R-:W-:-:S04]  /*00b0*/  IMAD R3, R5, 0x4000, R0 ;  /* 0x0000400005037824 */ /* 0x004fc800078e0200 */
[C---:B------:R-:W-:Y:S01]  /*00c0*/  IMAD.HI R2, R3.reuse, -0x51b3bea3, R2 ;  /* 0xae4c415d03027827 */ /* 0x040fe200078e0202 */
[----:B------:R-:W-:-:S04]  /*00d0*/  ISETP.GE.AND P0, PT, R3, 0x5e, PT ;  /* 0x0000005e0300780c */ /* 0x000fc80003f06270 */
[----:B------:R-:W-:-:S04]  /*00e0*/  SHF.R.U32.HI R5, RZ, 0x1f, R2 ;  /* 0x0000001fff057819 */ /* 0x000fc80000011602 */
[----:B------:R-:W-:-:S05]  /*00f0*/  LEA.HI.SX32 R7, R2, R5, 0x1a ;  /* 0x0000000502077211 */ /* 0x000fca00078fd2ff */
[----:B------:R-:W-:-:S04]  /*0100*/  @P0 IMAD.HI.U32 R2, R7, -0x51b3bea3, RZ ;  /* 0xae4c415d07020827 */ /* 0x000fc800078e00ff */
[----:B------:R-:W-:Y:S01]  /*0110*/  @P0 IMAD.HI.U32 R8, R3, 0x76abbf91, RZ ;  /* 0x76abbf9103080827 */ /* 0x000fe200078e00ff */
[----:B------:R-:W-:Y:S02]  /*0120*/  @P0 SHF.R.U32.HI R6, RZ, 0x6, R2 ;  /* 0x00000006ff060819 */ /* 0x000fe40000011602 */
[----:B-1----:R-:W-:Y:S01]  /*0130*/  IADD3 R2, P1, PT, R4, UR6, RZ ;  /* 0x0000000604027c10 */ /* 0x002fe2000ff3e0ff */
[----:B------:R-:W-:Y:S02]  /*0140*/  IMAD R0, R7, -0x5e, R3 ;  /* 0xffffffa207007824 */ /* 0x000fe400078e0203 */
[----:B------:R-:W-:Y:S01]  /*0150*/  @P0 IMAD R6, R6, -0x5e, R7 ;  /* 0xffffffa206060824 */ /* 0x000fe200078e0207 */
[----:B------:R-:W-:Y:S01]  /*0160*/  @P0 SHF.R.U32.HI R7, RZ, 0xc, R8 ;  /* 0x0000000cff070819 */ /* 0x000fe20000011608 */
[----:B------:R-:W-:Y:S01]  /*0170*/  VIADD R5, R0, 0x21 ;  /* 0x0000002100057836 */ /* 0x000fe20000000000 */
[----:B------:R-:W-:Y:S01]  /*0180*/  LEA.HI.X.SX32 R3, R4, UR7, 0x1, P1 ;  /* 0x0000000704037c11 */ /* 0x000fe200088f0eff */
[----:B------:R-:W-:Y:S01]  /*0190*/  HFMA2 R0, -RZ, RZ, 0, 1.9073486328125e-06 ;  /* 0x00000020ff007431 */ /* 0x000fe200000001ff */
[----:B------:R-:W-:-:S02]  /*01a0*/  ISETP.GT.AND P1, PT, R7, RZ, PT ;  /* 0x000000ff0700720c */ /* 0x000fc40003f24270 */
[----:B------:R-:W-:Y:S01]  /*01b0*/  @P0 IADD3 R9, PT, PT, R6, 0x21, RZ ;  /* 0x0000002106090810 */ /* 0x000fe20007ffe0ff */
[----:B------:R-:W-:Y:S01]  /*01c0*/  IMAD.MOV.U32 R6, RZ, RZ, 0x20 ;  /* 0x00000020ff067424 */ /* 0x000fe200078e00ff */
[----:B------:R-:W-:Y:S01]  /*01d0*/  MOV R4, 0x20 ;  /* 0x0000002000047802 */ /* 0x000fe20000000f00 */
[----:B0-----:R0:W-:Y:S04]  /*01e0*/  STG.E.U8 desc[UR4][R2.64+0x3], R5 ;  /* 0x0000030502007986 */ /* 0x0011e8000c101104 */
[----:B------:R0:W-:Y:S04]  /*01f0*/  @P0 STG.E.U8 desc[UR4][R2.64+0x2], R9 ;  /* 0x0000020902000986 */ /* 0x0001e8000c101104 */
[----:B------:R0:W-:Y:S04]  /*0200*/  @!P0 STG.E.U8 desc[UR4][R2.64+0x2], R4 ;  /* 0x0000020402008986 */ /* 0x0001e8000c101104 */
[----:B------:R0:W-:Y:S01]  /*0210*/  @!P1 STG.E.U8 desc[UR4][R2.64+0x1], R6 ;  /* 0x0000010602009986 */ /* 0x0001e2000c101104 */
[----:B------:R-:W-:Y:S05]  /*0220*/  @!P1 BRA `(.L_x_4) ;  /* 0x0000000000309947 */ /* 0x000fea0003800000 */
[C---:B------:R-:W-:Y:S01]  /*0230*/  IMAD.HI.U32 R0, R7.reuse, -0x51b3bea3, RZ ;  /* 0xae4c415d07007827 */ /* 0x040fe200078e00ff */
[----:B------:R-:W-:Y:S02]  /*0240*/  ISETP.GE.U32.AND P0, PT, R7, 0x5e, PT ;  /* 0x0000005e0700780c */ /* 0x000fe40003f06070 */
[----:B0-----:R-:W-:Y:S02]  /*0250*/  MOV R6, 0x20 ;  /* 0x0000002000067802 */ /* 0x001fe40000000f00 */
[----:B------:R-:W-:-:S05]  /*0260*/  SHF.R.U32.HI R4, RZ, 0x6, R0 ;  /* 0x00000006ff047819 */ /* 0x000fca0000011600 */
[----:B------:R-:W-:-:S04]  /*0270*/  IMAD R0, R4, -0x5e, R7 ;  /* 0xffffffa204007824 */ /* 0x000fc800078e0207 */
[----:B------:R-:W-:Y:S02]  /*0280*/  VIADD R5, R0, 0x21 ;  /* 0x0000002100057836 */ /* 0x000fe40000000000 */
[----:B------:R-:W-:-:S03]  /*0290*/  @P0 IMAD.HI.U32 R0, R4, 0x2b93106, RZ ;  /* 0x02b9310604000827 */ /* 0x000fc600078e00ff */
[----:B------:R1:W-:Y:S01]  /*02a0*/  STG.E.U8 desc[UR4][R2.64+0x1], R5 ;  /* 0x0000010502007986 */ /* 0x0003e2000c101104 */
[----:B------:R-:W-:Y:S01]  /*02b0*/  @P0 IMAD R4, R0, -0x5e, R4 ;  /* 0xffffffa200040824 */ /* 0x000fe200078e0204 */
[----:B------:R-:W-:-:S03]  /*02c0*/  PRMT R0, R6, 0x7610, R0 ;  /* 0x0000761006007816 */ /* 0x000fc60000000000 */
[----:B------:R-:W-:-:S05]  /*02d0*/  @P0 VIADD R4, R4, 0x21 ;  /* 0x0000002104040836 */ /* 0x000fca0000000000 */
[----:B------:R-:W-:-:S07]  /*02e0*/  @P0 PRMT R0, R4, 0x7610, R0 ;  /* 0x0000761004000816 */ /* 0x000fce0000000000 */
.L_x_4:
[----:B------:R-:W-:Y:S05]  /*02f0*/  BSYNC.RECONVERGENT B0 ;  /* 0x0000000000007941 */ /* 0x000fea0003800200 */
.L_x_3:
[----:B------:R-:W-:Y:S01]  /*0300*/  STG.E.U8 desc[UR4][R2.64], R0 ;  /* 0x0000000002007986 */ /* 0x000fe2000c101104 */
[----:B------:R-:W-:Y:S05]  /*0310*/  EXIT ;  /* 0x000000000000794d */ /* 0x000fea0003800000 */
.L_x_5:
        /* <DEDUP_REMOVED lines=14> */
.L_x_7:


//--------------------- .nv.shared.reserved.0     --------------------------
	.section	.nv.shared.reserved.0,"aw",@nobits
	.weak		__nv_reservedSMEM_offset_0_alias
	.size		__nv_reservedSMEM_offset_0_alias, 0, 64
	.other		__nv_reservedSMEM_offset_0_alias,@"STO_CUDA_RESERVED_SHARED STV_DEFAULT"
__nv_reservedSMEM_offset_0_alias:
	.zero		0
	.zero		64


//--------------------- .nv.constant0._Z16kernel_checkHashPcS_Pi --------------------------
	.section	.nv.constant0._Z16kernel_checkHashPcS_Pi,"a",@progbits
	.sectionflags	@""
	.align	4
.nv.constant0._Z16kernel_checkHashPcS_Pi:
	.zero		920


//--------------------- .nv.constant0._Z19kernel_createPwdTryiPc --------------------------
	.section	.nv.constant0._Z19kernel_createPwdTryiPc,"a",@progbits
	.sectionflags	@""
	.align	4
.nv.constant0._Z19kernel_createPwdTryiPc:
	.zero		912


//--------------------- SYMBOLS --------------------------

	.type		.nv.reservedSmem.offset0,@object
	.size		.nv.reservedSmem.offset0,0x4
